	.headerflags	@"EF_CUDA_TEXMODE_UNIFIED EF_CUDA_64BIT_ADDRESS EF_CUDA_ACCELERATORS EF_CUDA_SM90 EF_CUDA_VIRTUAL_SM(EF_CUDA_SM90)"
	.elftype	@"ET_EXEC"


//--------------------- .nv.info                  --------------------------
	.section	.nv.info,"",@"SHT_CUDA_INFO"
	.align	4


	//----- nvinfo : EIATTR_REGCOUNT
	.align		4
        /*0000*/ 	.byte	0x04, 0x2f
        /*0002*/ 	.short	(.L_3 - .L_2)
	.align		4
.L_2:
        /*0004*/ 	.word	index@(triton_poi_fused__native_batch_norm_legit_no_training_add_10)
        /*0008*/ 	.word	0x00000020


	//----- nvinfo : EIATTR_MIN_STACK_SIZE
	.align		4
.L_3:
        /*000c*/ 	.byte	0x04, 0x12
        /*000e*/ 	.short	(.L_5 - .L_4)
	.align		4
.L_4:
        /*0010*/ 	.word	index@(triton_poi_fused__native_batch_norm_legit_no_training_add_10)
        /*0014*/ 	.word	0x00000000


	//----- nvinfo : EIATTR_FRAME_SIZE
	.align		4
.L_5:
        /*0018*/ 	.byte	0x04, 0x11
        /*001a*/ 	.short	(.L_7 - .L_6)
	.align		4
.L_6:
        /*001c*/ 	.word	index@(triton_poi_fused__native_batch_norm_legit_no_training_add_10)
        /*0020*/ 	.word	0x00000000


	//----- nvinfo : EIATTR_MIN_STACK_SIZE
	.align		4
.L_7:
        /*0024*/ 	.byte	0x04, 0x12
        /*0026*/ 	.short	(.L_9 - .L_8)
	.align		4
.L_8:
        /*0028*/ 	.word	index@(triton_poi_fused__native_batch_norm_legit_no_training_add_10)
        /*002c*/ 	.word	0x00000000
.L_9:


//--------------------- .nv.info.triton_poi_fused__native_batch_norm_legit_no_training_add_10 --------------------------
	.section	.nv.info.triton_poi_fused__native_batch_norm_legit_no_training_add_10,"",@"SHT_CUDA_INFO"
	.sectionflags	@""
	.align	4


	//----- nvinfo : EIATTR_CUDA_API_VERSION
	.align		4
        /*0000*/ 	.byte	0x04, 0x37
        /*0002*/ 	.short	(.L_11 - .L_10)
.L_10:
        /*0004*/ 	.word	0x0000007c


	//----- nvinfo : EIATTR_KPARAM_INFO
	.align		4
.L_11:
        /*0008*/ 	.byte	0x04, 0x17
        /*000a*/ 	.short	(.L_13 - .L_12)
.L_12:
        /*000c*/ 	.word	0x00000000
        /*0010*/ 	.short	0x0007
        /*0012*/ 	.short	0x0038
        /*0014*/ 	.byte	0x00, 0xf0, 0x11, 0x00


	//----- nvinfo : EIATTR_KPARAM_INFO
	.align		4
.L_13:
        /*0018*/ 	.byte	0x04, 0x17
        /*001a*/ 	.short	(.L_15 - .L_14)
.L_14:
        /*001c*/ 	.word	0x00000000
        /*0020*/ 	.short	0x0006
        /*0022*/ 	.short	0x0030
        /*0024*/ 	.byte	0x00, 0xf4, 0x21, 0x00


	//----- nvinfo : EIATTR_KPARAM_INFO
	.align		4
.L_15:
        /*0028*/ 	.byte	0x04, 0x17
        /*002a*/ 	.short	(.L_17 - .L_16)
.L_16:
        /*002c*/ 	.word	0x00000000
        /*0030*/ 	.short	0x0005
        /*0032*/ 	.short	0x0028
        /*0034*/ 	.byte	0x00, 0xf4, 0x21, 0x00


	//----- nvinfo : EIATTR_KPARAM_INFO
	.align		4
.L_17:
        /*0038*/ 	.byte	0x04, 0x17
        /*003a*/ 	.short	(.L_19 - .L_18)
.L_18:
        /*003c*/ 	.word	0x00000000
        /*0040*/ 	.short	0x0004
        /*0042*/ 	.short	0x0020
        /*0044*/ 	.byte	0x00, 0xf4, 0x21, 0x00


	//----- nvinfo : EIATTR_KPARAM_INFO
	.align		4
.L_19:
        /*0048*/ 	.byte	0x04, 0x17
        /*004a*/ 	.short	(.L_21 - .L_20)
.L_20:
        /*004c*/ 	.word	0x00000000
        /*0050*/ 	.short	0x0003
        /*0052*/ 	.short	0x0018
        /*0054*/ 	.byte	0x00, 0xf4, 0x21, 0x00


	//----- nvinfo : EIATTR_KPARAM_INFO
	.align		4
.L_21:
        /*0058*/ 	.byte	0x04, 0x17
        /*005a*/ 	.short	(.L_23 - .L_22)
.L_22:
        /*005c*/ 	.word	0x00000000
        /*0060*/ 	.short	0x0002
        /*0062*/ 	.short	0x0010
        /*0064*/ 	.byte	0x00, 0xf4, 0x21, 0x00


	//----- nvinfo : EIATTR_KPARAM_INFO
	.align		4
.L_23:
        /*0068*/ 	.byte	0x04, 0x17
        /*006a*/ 	.short	(.L_25 - .L_24)
.L_24:
        /*006c*/ 	.word	0x00000000
        /*0070*/ 	.short	0x0001
        /*0072*/ 	.short	0x0008
        /*0074*/ 	.byte	0x00, 0xf4, 0x21, 0x00


	//----- nvinfo : EIATTR_KPARAM_INFO
	.align		4
.L_25:
        /*0078*/ 	.byte	0x04, 0x17
        /*007a*/ 	.short	(.L_27 - .L_26)
.L_26:
        /*007c*/ 	.word	0x00000000
        /*0080*/ 	.short	0x0000
        /*0082*/ 	.short	0x0000
        /*0084*/ 	.byte	0x00, 0xf4, 0x21, 0x00


	//----- nvinfo : EIATTR_SPARSE_MMA_MASK
	.align		4
.L_27:
        /*0088*/ 	.byte	0x03, 0x50
        /*008a*/ 	.short	0x0000


	//----- nvinfo : EIATTR_MAXREG_COUNT
	.align		4
        /*008c*/ 	.byte	0x03, 0x1b
        /*008e*/ 	.short	0x00ff


	//----- nvinfo : EIATTR_EXIT_INSTR_OFFSETS
	.align		4
        /*0090*/ 	.byte	0x04, 0x1c
        /*0092*/ 	.short	(.L_29 - .L_28)


	//   ....[0]....
.L_28:
        /*0094*/ 	.word	0x00000940


	//   ....[1]....
        /*0098*/ 	.word	0x00000960


	//----- nvinfo : EIATTR_REQNTID
	.align		4
.L_29:
        /*009c*/ 	.byte	0x04, 0x10
        /*009e*/ 	.short	(.L_31 - .L_30)
.L_30:
        /*00a0*/ 	.word	0x00000080
        /*00a4*/ 	.word	0x00000001
        /*00a8*/ 	.word	0x00000001


	//----- nvinfo : EIATTR_CBANK_PARAM_SIZE
	.align		4
.L_31:
        /*00ac*/ 	.byte	0x03, 0x19
        /*00ae*/ 	.short	0x003c


	//----- nvinfo : EIATTR_PARAM_CBANK
	.align		4
        /*00b0*/ 	.byte	0x04, 0x0a
        /*00b2*/ 	.short	(.L_33 - .L_32)
	.align		4
.L_32:
        /*00b4*/ 	.word	index@(.nv.constant0.triton_poi_fused__native_batch_norm_legit_no_training_add_10)
        /*00b8*/ 	.short	0x0210
        /*00ba*/ 	.short	0x003c


	//----- nvinfo : EIATTR_SW_WAR
	.align		4
.L_33:
        /*00bc*/ 	.byte	0x04, 0x36
        /*00be*/ 	.short	(.L_35 - .L_34)
.L_34:
        /*00c0*/ 	.word	0x00000008
.L_35:


//--------------------- .nv.callgraph             --------------------------
	.section	.nv.callgraph,"",@"SHT_CUDA_CALLGRAPH"
	.align	4
	.sectionentsize	8
	.align		4
        /*0000*/ 	.word	0x00000000
	.align		4
        /*0004*/ 	.word	0xffffffff
	.align		4
        /*0008*/ 	.word	0x00000000
	.align		4
        /*000c*/ 	.word	0xfffffffe
	.align		4
        /*0010*/ 	.word	0x00000000
	.align		4
        /*0014*/ 	.word	0xfffffffd
	.align		4
        /*0018*/ 	.word	0x00000000
	.align		4
        /*001c*/ 	.word	0xfffffffc


//--------------------- .nv.constant4             --------------------------
	.section	.nv.constant4,"a",@progbits
	.align	8
	.align		8
.nv.constant4:
        /*0000*/ 	.dword	_$_str
	.align		8
        /*0008*/ 	.dword	_$_str_$_2


//--------------------- .text.triton_poi_fused__native_batch_norm_legit_no_training_add_10 --------------------------
	.section	.text.triton_poi_fused__native_batch_norm_legit_no_training_add_10,"ax",@progbits
	.align	128
        .global         triton_poi_fused__native_batch_norm_legit_no_training_add_10
        .type           triton_poi_fused__native_batch_norm_legit_no_training_add_10,@function
        .size           triton_poi_fused__native_batch_norm_legit_no_training_add_10,(.L_x_1 - triton_poi_fused__native_batch_norm_legit_no_training_add_10)
        .other          triton_poi_fused__native_batch_norm_legit_no_training_add_10,@"STO_CUDA_ENTRY STV_DEFAULT"
triton_poi_fused__native_batch_norm_legit_no_training_add_10:
.text.triton_poi_fused__native_batch_norm_legit_no_training_add_10:
[----:B------:R-:W0:Y:S01]  /*0000*/  LDC R1, c[0x0][0x28] ;  /* 0x00000a00ff017b82 */ /* 0x000e220000000800 */
[----:B------:R-:W1:Y:S07]  /*0010*/  S2R R0, SR_TID.X ;  /* 0x0000000000007919 */ /* 0x000e6e0000002100 */
[----:B------:R-:W2:Y:S01]  /*0020*/  LDC.64 R12, c[0x0][0x228] ;  /* 0x00008a00ff0c7b82 */ /* 0x000ea20000000a00 */
[----:B------:R-:W-:Y:S01]  /*0030*/  CS2R R14, SRZ ;  /* 0x00000000000e7805 */ /* 0x000fe2000001ff00 */
[----:B------:R-:W-:Y:S01]  /*0040*/  ULDC.64 UR4, c[0x0][0x208] ;  /* 0x0000820000047ab9 */ /* 0x000fe20000000a00 */
[----:B------:R-:W3:Y:S05]  /*0050*/  S2R R7, SR_CTAID.X ;  /* 0x0000000000077919 */ /* 0x000eea0000002500 */
[----:B------:R-:W4:Y:S08]  /*0060*/  LDC.64 R16, c[0x0][0x220] ;  /* 0x00008800ff107b82 */ /* 0x000f300000000a00 */
[----:B------:R-:W5:Y:S01]  /*0070*/  LDC.64 R24, c[0x0][0x218] ;  /* 0x00008600ff187b82 */ /* 0x000f620000000a00 */
[----:B-1----:R-:W-:-:S04]  /*0080*/  SHF.L.U32 R0, R0, 0x2, RZ ;  /* 0x0000000200007819 */ /* 0x002fc800000006ff */
[----:B------:R-:W-:-:S04]  /*0090*/  LOP3.LUT R0, R0, 0x1fc, RZ, 0xc0, !PT ;  /* 0x000001fc00007812 */ /* 0x000fc800078ec0ff */
[----:B---3--:R-:W-:-:S04]  /*00a0*/  LEA R7, R7, R0, 0x9 ;  /* 0x0000000007077211 */ /* 0x008fc800078e48ff */
[----:B------:R-:W-:Y:S01]  /*00b0*/  IADD3 R4, R7, 0x2, RZ ;  /* 0x0000000207047810 */ /* 0x000fe20007ffe0ff */
[C---:B------:R-:W-:Y:S01]  /*00c0*/  IMAD.HI R2, R7.reuse, 0x6bca1af3, RZ ;  /* 0x6bca1af307027827 */ /* 0x040fe200078e02ff */
[----:B------:R-:W-:-:S04]  /*00d0*/  ISETP.GE.AND P0, PT, R7, 0x9800, PT ;  /* 0x000098000700780c */ /* 0x000fc80003f06270 */
[----:B------:R-:W-:-:S04]  /*00e0*/  SHF.R.U32.HI R3, RZ, 0x1f, R2 ;  /* 0x0000001fff037819 */ /* 0x000fc80000011602 */
[----:B------:R-:W-:Y:S01]  /*00f0*/  LEA.HI.SX32 R2, R2, R3, 0x1c ;  /* 0x0000000302027211 */ /* 0x000fe200078fe2ff */
[----:B------:R-:W-:-:S04]  /*0100*/  IMAD.HI R3, R4, 0x6bca1af3, RZ ;  /* 0x6bca1af304037827 */ /* 0x000fc800078e02ff */
[----:B------:R-:W-:Y:S01]  /*0110*/  IMAD R5, R2, -0x26, R7 ;  /* 0xffffffda02057824 */ /* 0x000fe200078e0207 */
[----:B------:R-:W-:-:S03]  /*0120*/  SHF.R.U32.HI R0, RZ, 0x1f, R3 ;  /* 0x0000001fff007819 */ /* 0x000fc60000011603 */
[----:B--2---:R-:W-:Y:S01]  /*0130*/  IMAD.WIDE R26, R5, 0x4, R12 ;  /* 0x00000004051a7825 */ /* 0x004fe200078e020c */
[----:B------:R-:W-:-:S04]  /*0140*/  LEA.HI.SX32 R3, R3, R0, 0x1c ;  /* 0x0000000003037211 */ /* 0x000fc800078fe2ff */
[----:B------:R1:W2:Y:S01]  /*0150*/  @!P0 LDG.E.EL.64 R14, desc[UR4][R26.64] ;  /* 0x000000041a0e8981 */ /* 0x0002a2000c2e1b00 */
[----:B------:R-:W-:Y:S01]  /*0160*/  IMAD R4, R3, -0x26, R4 ;  /* 0xffffffda03047824 */ /* 0x000fe200078e0204 */
[----:B------:R-:W-:Y:S02]  /*0170*/  CS2R R18, SRZ ;  /* 0x0000000000127805 */ /* 0x000fe4000001ff00 */
[----:B------:R-:W-:Y:S02]  /*0180*/  CS2R R20, SRZ ;  /* 0x0000000000147805 */ /* 0x000fe4000001ff00 */
[----:B------:R-:W-:Y:S01]  /*0190*/  CS2R R8, SRZ ;  /* 0x0000000000087805 */ /* 0x000fe2000001ff00 */
[----:B------:R-:W-:Y:S01]  /*01a0*/  IMAD.WIDE R28, R4, 0x4, R12 ;  /* 0x00000004041c7825 */ /* 0x000fe200078e020c */
[----:B------:R-:W-:-:S03]  /*01b0*/  CS2R R10, SRZ ;  /* 0x00000000000a7805 */ /* 0x000fc6000001ff00 */
[----:B----4-:R-:W-:Y:S01]  /*01c0*/  IMAD.WIDE R22, R5, 0x4, R16 ;  /* 0x0000000405167825 */ /* 0x010fe200078e0210 */
[----:B------:R3:W4:Y:S03]  /*01d0*/  @!P0 LDG.E.EL.64 R18, desc[UR4][R28.64] ;  /* 0x000000041c128981 */ /* 0x000726000c2e1b00 */
[----:B-----5:R-:W-:Y:S01]  /*01e0*/  IMAD.WIDE R24, R7, 0x4, R24 ;  /* 0x0000000407187825 */ /* 0x020fe200078e0218 */
[----:B------:R5:W4:Y:S01]  /*01f0*/  @!P0 LDG.E.EL.64 R20, desc[UR4][R22.64] ;  /* 0x0000000416148981 */ /* 0x000b22000c2e1b00 */
[----:B------:R-:W-:-:S03]  /*0200*/  CS2R R12, SRZ ;  /* 0x00000000000c7805 */ /* 0x000fc6000001ff00 */
[----:B------:R-:W4:Y:S01]  /*0210*/  @!P0 LDG.E.128 R8, desc[UR4][R24.64] ;  /* 0x0000000418088981 */ /* 0x000f22000c1e1d00 */
[C---:B-1----:R-:W-:Y:S02]  /*0220*/  IMAD.WIDE R26, R4.reuse, 0x4, R16 ;  /* 0x00000004041a7825 */ /* 0x042fe400078e0210 */
[----:B------:R-:W3:Y:S03]  /*0230*/  LDC.64 R16, c[0x0][0x230] ;  /* 0x00008c00ff107b82 */ /* 0x000ee60000000a00 */
[----:B------:R-:W4:Y:S01]  /*0240*/  @!P0 LDG.E.EL.64 R12, desc[UR4][R26.64] ;  /* 0x000000041a0c8981 */ /* 0x000f22000c2e1b00 */
[----:B---3--:R-:W-:-:S04]  /*0250*/  IMAD.WIDE R28, R4, 0x4, R16 ;  /* 0x00000004041c7825 */ /* 0x008fc800078e0210 */
[----:B-----5:R-:W-:Y:S01]  /*0260*/  IMAD.WIDE R22, R5, 0x4, R16 ;  /* 0x0000000405167825 */ /* 0x020fe200078e0210 */
[----:B------:R-:W-:-:S03]  /*0270*/  CS2R R16, SRZ ;  /* 0x0000000000107805 */ /* 0x000fc6000001ff00 */
[----:B--2---:R-:W-:Y:S01]  /*0280*/  FADD R6, R14, 9.9999997473787516356e-06 ;  /* 0x3727c5ac0e067421 */ /* 0x004fe20000000000 */
[----:B------:R-:W-:Y:S02]  /*0290*/  FADD R0, R15, 9.9999997473787516356e-06 ;  /* 0x3727c5ac0f007421 */ /* 0x000fe40000000000 */
[----:B------:R-:W1:Y:S03]  /*02a0*/  LDC.64 R14, c[0x0][0x238] ;  /* 0x00008e00ff0e7b82 */ /* 0x000e660000000a00 */
[----:B------:R-:W2:Y:S08]  /*02b0*/  MUFU.SQRT R6, R6 ;  /* 0x0000000600067308 */ /* 0x000eb00000002000 */
[----:B------:R-:W3:Y:S01]  /*02c0*/  MUFU.SQRT R0, R0 ;  /* 0x0000000000007308 */ /* 0x000ee20000002000 */
[----:B----4-:R-:W-:-:S07]  /*02d0*/  FADD R18, R18, 9.9999997473787516356e-06 ;  /* 0x3727c5ac12127421 */ /* 0x010fce0000000000 */
[----:B------:R-:W4:Y:S01]  /*02e0*/  MUFU.SQRT R18, R18 ;  /* 0x0000001200127308 */ /* 0x000f220000002000 */
[C---:B--2---:R-:W-:Y:S02]  /*02f0*/  FSETP.GT.AND P1, PT, R6.reuse, 8.50705917302346158658e+37, PT ;  /* 0x7e8000000600780b */ /* 0x044fe40003f24000 */
[----:B------:R-:W-:Y:S02]  /*0300*/  FSETP.GEU.AND P5, PT, R6, 1.175494350822287508e-38, PT ;  /* 0x008000000600780b */ /* 0x000fe40003fae000 */
[C---:B---3--:R-:W-:Y:S02]  /*0310*/  FSETP.GT.AND P3, PT, R0.reuse, 8.50705917302346158658e+37, PT ;  /* 0x7e8000000000780b */ /* 0x048fe40003f64000 */
[----:B------:R-:W-:Y:S01]  /*0320*/  FSETP.GEU.AND P6, PT, R0, 1.175494350822287508e-38, PT ;  /* 0x008000000000780b */ /* 0x000fe20003fce000 */
[----:B------:R-:W-:Y:S01]  /*0330*/  FADD R24, -R21, R9 ;  /* 0x0000000915187221 */ /* 0x000fe20000000100 */
[----:B------:R-:W-:Y:S01]  /*0340*/  FADD R25, -R20, R8 ;  /* 0x0000000814197221 */ /* 0x000fe20000000100 */
[----:B------:R-:W-:-:S04]  /*0350*/  CS2R R8, SRZ ;  /* 0x0000000000087805 */ /* 0x000fc8000001ff00 */
[----:B------:R-:W-:Y:S01]  /*0360*/  @P1 FMUL R6, R6, 0.25 ;  /* 0x3e80000006061820 */ /* 0x000fe20000400000 */
[C---:B----4-:R-:W-:Y:S02]  /*0370*/  FSETP.GT.AND P4, PT, R18.reuse, 8.50705917302346158658e+37, PT ;  /* 0x7e8000001200780b */ /* 0x050fe40003f84000 */
[----:B------:R-:W-:Y:S01]  /*0380*/  FSETP.GEU.AND P2, PT, R18, 1.175494350822287508e-38, PT ;  /* 0x008000001200780b */ /* 0x000fe20003f4e000 */
[----:B------:R2:W3:Y:S01]  /*0390*/  @!P0 LDG.E.EL.64 R8, desc[UR4][R28.64] ;  /* 0x000000041c088981 */ /* 0x0004e2000c2e1b00 */
[----:B------:R-:W-:Y:S01]  /*03a0*/  @P3 FMUL R0, R0, 0.25 ;  /* 0x3e80000000003820 */ /* 0x000fe20000400000 */
[----:B------:R-:W-:-:S03]  /*03b0*/  @!P5 FMUL R6, R6, 16777216 ;  /* 0x4b8000000606d820 */ /* 0x000fc60000400000 */
[----:B------:R-:W-:Y:S01]  /*03c0*/  @!P6 FMUL R0, R0, 16777216 ;  /* 0x4b8000000000e820 */ /* 0x000fe20000400000 */
[----:B--2---:R-:W-:Y:S01]  /*03d0*/  FADD R28, -R12, R10 ;  /* 0x0000000a0c1c7221 */ /* 0x004fe20000000100 */
[----:B------:R-:W-:Y:S01]  /*03e0*/  HFMA2.MMA R10, -RZ, RZ, 1.625, 0 ;  /* 0x3e800000ff0a7435 */ /* 0x000fe200000001ff */
[----:B-1----:R-:W-:Y:S01]  /*03f0*/  IMAD.WIDE R26, R5, 0x4, R14 ;  /* 0x00000004051a7825 */ /* 0x002fe200078e020e */
[----:B------:R-:W1:Y:S03]  /*0400*/  MUFU.RCP R6, R6 ;  /* 0x0000000600067308 */ /* 0x000e660000001000 */
[----:B------:R-:W-:Y:S01]  /*0410*/  FADD R11, -R13, R11 ;  /* 0x0000000b0d0b7221 */ /* 0x000fe20000000100 */
[----:B------:R-:W-:Y:S01]  /*0420*/  @P4 FMUL R18, R18, 0.25 ;  /* 0x3e80000012124820 */ /* 0x000fe20000400000 */
[----:B------:R-:W2:Y:S01]  /*0430*/  LDC.64 R12, c[0x0][0x240] ;  /* 0x00009000ff0c7b82 */ /* 0x000ea20000000a00 */
[----:B------:R4:W5:Y:S02]  /*0440*/  @!P0 LDG.E.EL.64 R16, desc[UR4][R26.64] ;  /* 0x000000041a108981 */ /* 0x000964000c2e1b00 */
[----:B------:R-:W1:Y:S01]  /*0450*/  MUFU.RCP R0, R0 ;  /* 0x0000000000007308 */ /* 0x000e620000001000 */
[----:B------:R-:W-:Y:S01]  /*0460*/  @!P2 FMUL R18, R18, 16777216 ;  /* 0x4b8000001212a820 */ /* 0x000fe20000400000 */
[----:B------:R-:W-:-:S02]  /*0470*/  CS2R R20, SRZ ;  /* 0x0000000000147805 */ /* 0x000fc4000001ff00 */
[C---:B----4-:R-:W-:Y:S02]  /*0480*/  FSEL R27, R10.reuse, 1, P1 ;  /* 0x3f8000000a1b7808 */ /* 0x050fe40000800000 */
[----:B------:R-:W-:Y:S02]  /*0490*/  FSEL R26, R10, 1, P3 ;  /* 0x3f8000000a1a7808 */ /* 0x000fe40001800000 */
[----:B------:R-:W4:Y:S01]  /*04a0*/  MUFU.RCP R29, R18 ;  /* 0x00000012001d7308 */ /* 0x000f220000001000 */
[----:B------:R4:W5:Y:S01]  /*04b0*/  @!P0 LDG.E.EL.64 R20, desc[UR4][R22.64] ;  /* 0x0000000416148981 */ /* 0x000962000c2e1b00 */
[----:B------:R-:W-:Y:S01]  /*04c0*/  @!P5 FMUL R27, R27, 16777216 ;  /* 0x4b8000001b1bd820 */ /* 0x000fe20000400000 */
[----:B------:R-:W-:-:S03]  /*04d0*/  @!P6 FMUL R26, R26, 16777216 ;  /* 0x4b8000001a1ae820 */ /* 0x000fc60000400000 */
[----:B-1----:R-:W-:Y:S01]  /*04e0*/  FMUL R6, R6, R27 ;  /* 0x0000001b06067220 */ /* 0x002fe20000400000 */
[----:B0-----:R-:W-:Y:S01]  /*04f0*/  FMUL R27, R0, R26 ;  /* 0x0000001a001b7220 */ /* 0x001fe20000400000 */
[----:B------:R-:W-:Y:S01]  /*0500*/  FSEL R0, R10, 1, P4 ;  /* 0x3f8000000a007808 */ /* 0x000fe20002000000 */
[C---:B------:R-:W-:Y:S01]  /*0510*/  IMAD.WIDE R14, R4.reuse, 0x4, R14 ;  /* 0x00000004040e7825 */ /* 0x040fe200078e020e */
[----:B----4-:R-:W-:Y:S02]  /*0520*/  CS2R R22, SRZ ;  /* 0x0000000000167805 */ /* 0x010fe4000001ff00 */
[----:B------:R-:W-:Y:S01]  /*0530*/  ISETP.LT.AND P1, PT, R4, 0x1b, !P0 ;  /* 0x0000001b0400780c */ /* 0x000fe20004721270 */
[----:B------:R-:W-:-:S03]  /*0540*/  @!P2 FMUL R0, R0, 16777216 ;  /* 0x4b8000000000a820 */ /* 0x000fc60000400000 */
[----:B------:R0:W3:Y:S01]  /*0550*/  @!P0 LDG.E.EL.64 R22, desc[UR4][R14.64] ;  /* 0x000000040e168981 */ /* 0x0000e2000c2e1b00 */
[----:B------:R-:W-:Y:S01]  /*0560*/  FMUL R29, R29, R0 ;  /* 0x000000001d1d7220 */ /* 0x000fe20000400000 */
[----:B------:R-:W-:Y:S01]  /*0570*/  MOV R0, RZ ;  /* 0x000000ff00007202 */ /* 0x000fe20000000f00 */
[----:B0-----:R-:W-:-:S04]  /*0580*/  IMAD R15, R3, 0x1b, R4 ;  /* 0x0000001b030f7824 */ /* 0x001fc800078e0204 */
[----:B--2---:R-:W-:-:S05]  /*0590*/  IMAD.WIDE R14, R15, 0x4, R12 ;  /* 0x000000040f0e7825 */ /* 0x004fca00078e020c */
[----:B------:R0:W2:Y:S01]  /*05a0*/  @P1 LDG.E R0, desc[UR4][R14.64] ;  /* 0x000000040e001981 */ /* 0x0000a2000c1e1900 */
[----:B------:R-:W-:-:S04]  /*05b0*/  FADD R19, R19, 9.9999997473787516356e-06 ;  /* 0x3727c5ac13137421 */ /* 0x000fc80000000000 */
[----:B------:R-:W1:Y:S02]  /*05c0*/  MUFU.SQRT R18, R19 ;  /* 0x0000001300127308 */ /* 0x000e640000002000 */
[C---:B-1----:R-:W-:Y:S02]  /*05d0*/  FSETP.GT.AND P2, PT, R18.reuse, 8.50705917302346158658e+37, PT ;  /* 0x7e8000001200780b */ /* 0x042fe40003f44000 */
[----:B------:R-:W-:Y:S02]  /*05e0*/  FSETP.GEU.AND P3, PT, R18, 1.175494350822287508e-38, PT ;  /* 0x008000001200780b */ /* 0x000fe40003f6e000 */
[----:B0-----:R-:W-:-:S09]  /*05f0*/  IADD3 R15, R7, 0x1, RZ ;  /* 0x00000001070f7810 */ /* 0x001fd20007ffe0ff */
[----:B------:R-:W-:-:S04]  /*0600*/  @P2 FMUL R18, R18, 0.25 ;  /* 0x3e80000012122820 */ /* 0x000fc80000400000 */
[----:B------:R-:W-:Y:S01]  /*0610*/  @!P3 FMUL R18, R18, 16777216 ;  /* 0x4b8000001212b820 */ /* 0x000fe20000400000 */
[----:B------:R-:W-:Y:S01]  /*0620*/  IMAD.HI R19, R15, 0x6bca1af3, RZ ;  /* 0x6bca1af30f137827 */ /* 0x000fe200078e02ff */
[----:B------:R-:W-:-:S04]  /*0630*/  ISETP.GE.AND P4, PT, R5, 0x1b, PT ;  /* 0x0000001b0500780c */ /* 0x000fc80003f86270 */
[----:B------:R-:W0:Y:S01]  /*0640*/  MUFU.RCP R18, R18 ;  /* 0x0000001200127308 */ /* 0x000e220000001000 */
[----:B------:R-:W-:Y:S02]  /*0650*/  SHF.R.U32.HI R26, RZ, 0x1f, R19 ;  /* 0x0000001fff1a7819 */ /* 0x000fe40000011613 */
[----:B------:R-:W-:Y:S02]  /*0660*/  ISETP.LT.AND P6, PT, R7, 0x9800, !P4 ;  /* 0x000098000700780c */ /* 0x000fe400067c1270 */
[----:B------:R-:W-:Y:S02]  /*0670*/  FSEL R10, R10, 1, P2 ;  /* 0x3f8000000a0a7808 */ /* 0x000fe40001000000 */
[----:B------:R-:W-:Y:S01]  /*0680*/  LEA.HI.SX32 R26, R19, R26, 0x1c ;  /* 0x0000001a131a7211 */ /* 0x000fe200078fe2ff */
[----:B------:R-:W-:Y:S01]  /*0690*/  HFMA2.MMA R14, -RZ, RZ, 0, 0 ;  /* 0x00000000ff0e7435 */ /* 0x000fe200000001ff */
[----:B------:R-:W-:Y:S02]  /*06a0*/  IMAD R5, R2, 0x1b, R5 ;  /* 0x0000001b02057824 */ /* 0x000fe400078e0205 */
[----:B------:R-:W-:Y:S01]  /*06b0*/  @!P3 FMUL R10, R10, 16777216 ;  /* 0x4b8000000a0ab820 */ /* 0x000fe20000400000 */
[----:B------:R-:W-:Y:S01]  /*06c0*/  ISETP.GE.AND P5, PT, R4, 0x1b, PT ;  /* 0x0000001b0400780c */ /* 0x000fe20003fa6270 */
[----:B------:R-:W-:-:S02]  /*06d0*/  IMAD R15, R26, -0x26, R15 ;  /* 0xffffffda1a0f7824 */ /* 0x000fc400078e020f */
[----:B------:R-:W-:-:S04]  /*06e0*/  IMAD.WIDE R4, R5, 0x4, R12 ;  /* 0x0000000405047825 */ /* 0x000fc800078e020c */
[----:B0-----:R-:W-:Y:S01]  /*06f0*/  FMUL R10, R18, R10 ;  /* 0x0000000a120a7220 */ /* 0x001fe20000400000 */
[----:B------:R-:W-:Y:S01]  /*0700*/  IADD3 R18, R7, 0x3, RZ ;  /* 0x0000000307127810 */ /* 0x000fe20007ffe0ff */
[----:B------:R-:W-:Y:S01]  /*0710*/  IMAD R19, R2, 0x1b, R15 ;  /* 0x0000001b02137824 */ /* 0x000fe200078e020f */
[----:B------:R0:W4:Y:S03]  /*0720*/  @P6 LDG.E R14, desc[UR4][R4.64] ;  /* 0x00000004040e6981 */ /* 0x000126000c1e1900 */
[----:B0-----:R-:W-:-:S04]  /*0730*/  IMAD.WIDE R4, R19, 0x4, R12 ;  /* 0x0000000413047825 */ /* 0x001fc800078e020c */
[----:B------:R-:W-:-:S05]  /*0740*/  IMAD.HI R19, R18, 0x6bca1af3, RZ ;  /* 0x6bca1af312137827 */ /* 0x000fca00078e02ff */
[----:B------:R-:W-:-:S04]  /*0750*/  SHF.R.U32.HI R26, RZ, 0x1f, R19 ;  /* 0x0000001fff1a7819 */ /* 0x000fc80000011613 */
[----:B------:R-:W-:Y:S02]  /*0760*/  LEA.HI.SX32 R19, R19, R26, 0x1c ;  /* 0x0000001a13137211 */ /* 0x000fe400078fe2ff */
[----:B------:R-:W-:-:S03]  /*0770*/  ISETP.LT.AND P2, PT, R15, 0x1b, !P0 ;  /* 0x0000001b0f00780c */ /* 0x000fc60004741270 */
[----:B------:R-:W-:Y:S01]  /*0780*/  IMAD R18, R19, -0x26, R18 ;  /* 0xffffffda13127824 */ /* 0x000fe200078e0212 */
[----:B------:R-:W-:-:S03]  /*0790*/  ISETP.GE.AND P3, PT, R15, 0x1b, PT ;  /* 0x0000001b0f00780c */ /* 0x000fc60003f66270 */
[----:B------:R-:W-:Y:S01]  /*07a0*/  IMAD R3, R3, 0x1b, R18 ;  /* 0x0000001b03037824 */ /* 0x000fe200078e0212 */
[----:B------:R-:W-:-:S03]  /*07b0*/  MOV R2, RZ ;  /* 0x000000ff00027202 */ /* 0x000fc60000000f00 */
[----:B------:R-:W-:-:S03]  /*07c0*/  IMAD.WIDE R12, R3, 0x4, R12 ;  /* 0x00000004030c7825 */ /* 0x000fc600078e020c */
[----:B------:R0:W4:Y:S02]  /*07d0*/  @P2 LDG.E R2, desc[UR4][R4.64] ;  /* 0x0000000404022981 */ /* 0x000124000c1e1900 */
[----:B0-----:R-:W0:Y:S01]  /*07e0*/  LDC.64 R4, c[0x0][0x210] ;  /* 0x00008400ff047b82 */ /* 0x001e220000000a00 */
[----:B--2---:R-:W-:Y:S02]  /*07f0*/  SEL R15, R0, RZ, P1 ;  /* 0x000000ff000f7207 */ /* 0x004fe40000800000 */
[----:B------:R-:W-:Y:S01]  /*0800*/  ISETP.LT.AND P1, PT, R18, 0x1b, !P0 ;  /* 0x0000001b1200780c */ /* 0x000fe20004721270 */
[----:B------:R-:W-:-:S12]  /*0810*/  HFMA2.MMA R0, -RZ, RZ, 0, 0 ;  /* 0x00000000ff007435 */ /* 0x000fd800000001ff */
[----:B------:R-:W2:Y:S01]  /*0820*/  @P1 LDG.E R0, desc[UR4][R12.64] ;  /* 0x000000040c001981 */ /* 0x000ea2000c1e1900 */
[----:B------:R-:W-:Y:S01]  /*0830*/  FMUL R25, R25, R6 ;  /* 0x0000000619197220 */ /* 0x000fe20000400000 */
[----:B------:R-:W-:Y:S01]  /*0840*/  FMUL R24, R24, R27 ;  /* 0x0000001b18187220 */ /* 0x000fe20000400000 */
[----:B------:R-:W-:Y:S01]  /*0850*/  FMUL R29, R28, R29 ;  /* 0x0000001d1c1d7220 */ /* 0x000fe20000400000 */
[----:B------:R-:W-:Y:S01]  /*0860*/  FMUL R10, R11, R10 ;  /* 0x0000000a0b0a7220 */ /* 0x000fe20000400000 */
[----:B-----5:R-:W-:Y:S01]  /*0870*/  FFMA R20, R25, R20, R16 ;  /* 0x0000001419147223 */ /* 0x020fe20000000010 */
[----:B------:R-:W-:Y:S01]  /*0880*/  FFMA R21, R24, R21, R17 ;  /* 0x0000001518157223 */ /* 0x000fe20000000011 */
[----:B---3--:R-:W-:Y:S01]  /*0890*/  FFMA R22, R29, R8, R22 ;  /* 0x000000081d167223 */ /* 0x008fe20000000016 */
[----:B------:R-:W-:Y:S01]  /*08a0*/  FFMA R23, R10, R9, R23 ;  /* 0x000000090a177223 */ /* 0x000fe20000000017 */
[----:B0-----:R-:W-:-:S04]  /*08b0*/  IMAD.WIDE R4, R7, 0x4, R4 ;  /* 0x0000000407047825 */ /* 0x001fc800078e0204 */
[----:B------:R-:W-:Y:S01]  /*08c0*/  @!P5 FADD R22, R22, R15 ;  /* 0x0000000f1616d221 */ /* 0x000fe20000000000 */
[----:B----4-:R-:W-:Y:S02]  /*08d0*/  SEL R3, R14, RZ, P6 ;  /* 0x000000ff0e037207 */ /* 0x010fe40003000000 */
[----:B------:R-:W-:-:S03]  /*08e0*/  ISETP.GE.AND P6, PT, R18, 0x1b, PT ;  /* 0x0000001b1200780c */ /* 0x000fc60003fc6270 */
[----:B------:R-:W-:Y:S01]  /*08f0*/  @!P4 FADD R20, R20, R3 ;  /* 0x000000031414c221 */ /* 0x000fe20000000000 */
[----:B------:R-:W-:-:S05]  /*0900*/  SEL R2, R2, RZ, P2 ;  /* 0x000000ff02027207 */ /* 0x000fca0001000000 */
[----:B------:R-:W-:Y:S01]  /*0910*/  @!P3 FADD R21, R21, R2 ;  /* 0x000000021515b221 */ /* 0x000fe20000000000 */
[----:B--2---:R-:W-:-:S05]  /*0920*/  SEL R0, R0, RZ, P1 ;  /* 0x000000ff00007207 */ /* 0x004fca0000800000 */
[----:B------:R-:W-:Y:S01]  /*0930*/  @!P6 FADD R23, R23, R0 ;  /* 0x000000001717e221 */ /* 0x000fe20000000000 */
[----:B------:R-:W-:Y:S06]  /*0940*/  @P0 EXIT ;  /* 0x000000000000094d */ /* 0x000fec0003800000 */
[----:B------:R-:W-:Y:S01]  /*0950*/  STG.E.128 desc[UR4][R4.64], R20 ;  /* 0x0000001404007986 */ /* 0x000fe2000c101d04 */
[----:B------:R-:W-:Y:S05]  /*0960*/  EXIT ;  /* 0x000000000000794d */ /* 0x000fea0003800000 */
.L_x_0:
[----:B------:R-:W-:-:S00]  /*0970*/  BRA `(.L_x_0) ;  /* 0xfffffffc00fc7947 */ /* 0x000fc0000383ffff */
[----:B------:R-:W-:-:S00]  /*0980*/  NOP ;  /* 0x0000000000007918 */ /* 0x000fc00000000000 */
[----:B------:R-:W-:-:S00]  /*0990*/  NOP ;  /* 0x0000000000007918 */ /* 0x000fc00000000000 */
[----:B------:R-:W-:-:S00]  /*09a0*/  NOP ;  /* 0x0000000000007918 */ /* 0x000fc00000000000 */
[----:B------:R-:W-:-:S00]  /*09b0*/  NOP ;  /* 0x0000000000007918 */ /* 0x000fc00000000000 */
[----:B------:R-:W-:-:S00]  /*09c0*/  NOP ;  /* 0x0000000000007918 */ /* 0x000fc00000000000 */
[----:B------:R-:W-:-:S00]  /*09d0*/  NOP ;  /* 0x0000000000007918 */ /* 0x000fc00000000000 */
[----:B------:R-:W-:-:S00]  /*09e0*/  NOP ;  /* 0x0000000000007918 */ /* 0x000fc00000000000 */
[----:B------:R-:W-:-:S00]  /*09f0*/  NOP ;  /* 0x0000000000007918 */ /* 0x000fc00000000000 */
.L_x_1:


//--------------------- .nv.global.init           --------------------------
	.section	.nv.global.init,"aw",@progbits
.nv.global.init:
	.type		_$_str,@object
	.size		_$_str,(_$_str_$_2 - _$_str)
_$_str:
        /*0000*/ 	.byte	0x5f, 0x5f, 0x43, 0x55, 0x44, 0x41, 0x5f, 0x46, 0x54, 0x5a, 0x00
	.type		_$_str_$_2,@object
	.size		_$_str_$_2,(.L_1 - _$_str_$_2)
_$_str_$_2:
        /*000b*/ 	.byte	0x5f, 0x5f, 0x43, 0x55, 0x44, 0x41, 0x5f, 0x50, 0x52, 0x45, 0x43, 0x5f, 0x53, 0x51, 0x52, 0x54
        /*001b*/ 	.byte	0x00
.L_1:


//--------------------- .nv.constant0.triton_poi_fused__native_batch_norm_legit_no_training_add_10 --------------------------
	.section	.nv.constant0.triton_poi_fused__native_batch_norm_legit_no_training_add_10,"a",@progbits
	.sectionflags	@""
	.align	4
.nv.constant0.triton_poi_fused__native_batch_norm_legit_no_training_add_10:
	.zero		588
